//
// Generated by NVIDIA NVVM Compiler
//
// Compiler Build ID: CL-36424714
// Cuda compilation tools, release 13.0, V13.0.88
// Based on NVVM 20.0.0
//

.version 9.0
.target sm_100
.address_size 64

	// .globl	_Z32baseline_matrix_transpose_kernelPfPKfi
// _ZZ32baseline_matrix_transpose_kernelPfPKfiE5block has been demoted

.visible .entry _Z32baseline_matrix_transpose_kernelPfPKfi(
	.param .u64 .ptr .align 1 _Z32baseline_matrix_transpose_kernelPfPKfi_param_0,
	.param .u64 .ptr .align 1 _Z32baseline_matrix_transpose_kernelPfPKfi_param_1,
	.param .u32 _Z32baseline_matrix_transpose_kernelPfPKfi_param_2
)
{
	.reg .pred 	%p<2>;
	.reg .b32 	%r<20>;
	.reg .b32 	%f<2>;
	.reg .b64 	%rd<9>;
	// demoted variable
	.shared .align 4 .b8 _ZZ32baseline_matrix_transpose_kernelPfPKfiE5block[1024];
	ld.param.u64 	%rd1, [_Z32baseline_matrix_transpose_kernelPfPKfi_param_0];
	ld.param.u64 	%rd2, [_Z32baseline_matrix_transpose_kernelPfPKfi_param_1];
	ld.param.u32 	%r6, [_Z32baseline_matrix_transpose_kernelPfPKfi_param_2];
	mov.u32 	%r7, %ntid.x;
	mov.u32 	%r8, %ctaid.x;
	mov.u32 	%r1, %tid.x;
	mad.lo.s32 	%r2, %r7, %r8, %r1;
	mov.u32 	%r9, %ntid.y;
	mov.u32 	%r10, %ctaid.y;
	mov.u32 	%r3, %tid.y;
	mad.lo.s32 	%r11, %r9, %r10, %r3;
	max.s32 	%r12, %r2, %r11;
	setp.ge.s32 	%p1, %r12, %r6;
	@%p1 bra 	$L__BB0_2;
	cvta.to.global.u64 	%rd3, %rd2;
	cvta.to.global.u64 	%rd4, %rd1;
	mad.lo.s32 	%r13, %r6, %r11, %r2;
	mad.lo.s32 	%r14, %r6, %r2, %r11;
	mul.wide.s32 	%rd5, %r13, 4;
	add.s64 	%rd6, %rd3, %rd5;
	ld.global.f32 	%f1, [%rd6];
	shl.b32 	%r15, %r3, 4;
	add.s32 	%r16, %r15, %r1;
	shl.b32 	%r17, %r16, 2;
	mov.u32 	%r18, _ZZ32baseline_matrix_transpose_kernelPfPKfiE5block;
	add.s32 	%r19, %r18, %r17;
	st.shared.f32 	[%r19], %f1;
	mul.wide.s32 	%rd7, %r14, 4;
	add.s64 	%rd8, %rd4, %rd7;
	st.global.f32 	[%rd8], %f1;
$L__BB0_2:
	ret;

}


// ===== COMPILED SASS (sm_100) =====

	.target	sm_100

	.elftype	@"ET_EXEC"


//--------------------- .note.nv.tkinfo           --------------------------
	.section	.note.nv.tkinfo,"",@"SHT_NOTE"
	.sectionflags	@"SHF_NOTE_NV_TKINFO"
	.tkinfo
        /*0018*/ 	.word	0x00000002
        /*0030*/ 	.string	""
        /*0030*/ 	.string	"ptxas"
        /*0030*/ 	.string	"Cuda compilation tools, release 13.0, V13.0.88"
        /*0030*/ 	.string	"Build cuda_13.0.r13.0/compiler.36424714_0"
        /*0030*/ 	.string	"-arch sm_100 -m 64 "



//--------------------- .note.nv.cuinfo           --------------------------
	.section	.note.nv.cuinfo,"",@"SHT_NOTE"
	.sectionflags	@"SHF_NOTE_NV_CUINFO"
        /*0018*/ 	.short	0x0002
        /*001a*/ 	.short	0x0064
        /*001c*/ 	.short	0x0082
	.zero		2


//--------------------- .nv.info                  --------------------------
	.section	.nv.info,"",@"SHT_CUDA_INFO"
	.align	4


	//----- nvinfo : EIATTR_REGCOUNT
	.align		4
        /*0000*/ 	.byte	0x04, 0x2f
        /*0002*/ 	.short	(.L_1 - .L_0)
	.align		4
.L_0:
        /*0004*/ 	.word	index@(_Z32baseline_matrix_transpose_kernelPfPKfi)
        /*0008*/ 	.word	0x0000000c


	//----- nvinfo : EIATTR_FRAME_SIZE
	.align		4
.L_1:
        /*000c*/ 	.byte	0x04, 0x11
        /*000e*/ 	.short	(.L_3 - .L_2)
	.align		4
.L_2:
        /*0010*/ 	.word	index@(_Z32baseline_matrix_transpose_kernelPfPKfi)
        /*0014*/ 	.word	0x00000000


	//----- nvinfo : EIATTR_MIN_STACK_SIZE
	.align		4
.L_3:
        /*0018*/ 	.byte	0x04, 0x12
        /*001a*/ 	.short	(.L_5 - .L_4)
	.align		4
.L_4:
        /*001c*/ 	.word	index@(_Z32baseline_matrix_transpose_kernelPfPKfi)
        /*0020*/ 	.word	0x00000000
.L_5:


//--------------------- .nv.compat                --------------------------
	.section	.nv.compat,"",@"SHT_CUDA_COMPAT_INFO"
	.align	4
        /*0000*/ 	.byte	0x02, 0x09, 0x00, 0x00, 0x02, 0x02, 0x01, 0x00, 0x02, 0x05, 0x05, 0x00, 0x03, 0x07, 0x01, 0x01
        /*0010*/ 	.byte	0x02, 0x03, 0x00, 0x00, 0x02, 0x06, 0x01, 0x00, 0x04, 0x0b, 0x08, 0x00, 0x09, 0x00, 0x00, 0x00
        /*0020*/ 	.byte	0x00, 0x00, 0x00, 0x00


//--------------------- .nv.info._Z32baseline_matrix_transpose_kernelPfPKfi --------------------------
	.section	.nv.info._Z32baseline_matrix_transpose_kernelPfPKfi,"",@"SHT_CUDA_INFO"
	.sectionflags	@""
	.align	4


	//----- nvinfo : EIATTR_CUDA_API_VERSION
	.align		4
        /*0000*/ 	.byte	0x04, 0x37
        /*0002*/ 	.short	(.L_7 - .L_6)
.L_6:
        /*0004*/ 	.word	0x00000082


	//----- nvinfo : EIATTR_KPARAM_INFO
	.align		4
.L_7:
        /*0008*/ 	.byte	0x04, 0x17
        /*000a*/ 	.short	(.L_9 - .L_8)
.L_8:
        /*000c*/ 	.word	0x00000000
        /*0010*/ 	.short	0x0002
        /*0012*/ 	.short	0x0010
        /*0014*/ 	.byte	0x00, 0xf0, 0x11, 0x00


	//----- nvinfo : EIATTR_KPARAM_INFO
	.align		4
.L_9:
        /*0018*/ 	.byte	0x04, 0x17
        /*001a*/ 	.short	(.L_11 - .L_10)
.L_10:
        /*001c*/ 	.word	0x00000000
        /*0020*/ 	.short	0x0001
        /*0022*/ 	.short	0x0008
        /*0024*/ 	.byte	0x00, 0xf5, 0x21, 0x00


	//----- nvinfo : EIATTR_KPARAM_INFO
	.align		4
.L_11:
        /*0028*/ 	.byte	0x04, 0x17
        /*002a*/ 	.short	(.L_13 - .L_12)
.L_12:
        /*002c*/ 	.word	0x00000000
        /*0030*/ 	.short	0x0000
        /*0032*/ 	.short	0x0000
        /*0034*/ 	.byte	0x00, 0xf5, 0x21, 0x00


	//----- nvinfo : EIATTR_SPARSE_MMA_MASK
	.align		4
.L_13:
        /*0038*/ 	.byte	0x03, 0x50
        /*003a*/ 	.short	0x0000


	//----- nvinfo : EIATTR_MAXREG_COUNT
	.align		4
        /*003c*/ 	.byte	0x03, 0x1b
        /*003e*/ 	.short	0x00ff


	//----- nvinfo : EIATTR_MERCURY_ISA_VERSION
	.align		4
        /*0040*/ 	.byte	0x03, 0x5f
        /*0042*/ 	.short	0x0101


	//----- nvinfo : EIATTR_VRC_CTA_INIT_COUNT
	.align		4
        /*0044*/ 	.byte	0x02, 0x4a
	.zero		1
	.zero		1


	//----- nvinfo : EIATTR_EXIT_INSTR_OFFSETS
	.align		4
        /*0048*/ 	.byte	0x04, 0x1c
        /*004a*/ 	.short	(.L_15 - .L_14)


	//   ....[0]....
.L_14:
        /*004c*/ 	.word	0x000000c0


	//   ....[1]....
        /*0050*/ 	.word	0x000001c0


	//----- nvinfo : EIATTR_CBANK_PARAM_SIZE
	.align		4
.L_15:
        /*0054*/ 	.byte	0x03, 0x19
        /*0056*/ 	.short	0x0014


	//----- nvinfo : EIATTR_PARAM_CBANK
	.align		4
        /*0058*/ 	.byte	0x04, 0x0a
        /*005a*/ 	.short	(.L_17 - .L_16)
	.align		4
.L_16:
        /*005c*/ 	.word	index@(.nv.constant0._Z32baseline_matrix_transpose_kernelPfPKfi)
        /*0060*/ 	.short	0x0380
        /*0062*/ 	.short	0x0014


	//----- nvinfo : EIATTR_SW_WAR
	.align		4
.L_17:
        /*0064*/ 	.byte	0x04, 0x36
        /*0066*/ 	.short	(.L_19 - .L_18)
.L_18:
        /*0068*/ 	.word	0x00000008
.L_19:


//--------------------- .nv.callgraph             --------------------------
	.section	.nv.callgraph,"",@"SHT_CUDA_CALLGRAPH"
	.align	4
	.sectionentsize	8
	.align		4
        /*0000*/ 	.word	0x00000000
	.align		4
        /*0004*/ 	.word	0xffffffff
	.align		4
        /*0008*/ 	.word	0x00000000
	.align		4
        /*000c*/ 	.word	0xfffffffe
	.align		4
        /*0010*/ 	.word	0x00000000
	.align		4
        /*0014*/ 	.word	0xfffffffd
	.align		4
        /*0018*/ 	.word	0x00000000
	.align		4
        /*001c*/ 	.word	0xfffffffc


//--------------------- .text._Z32baseline_matrix_transpose_kernelPfPKfi --------------------------
	.section	.text._Z32baseline_matrix_transpose_kernelPfPKfi,"ax",@progbits
	.align	128
        .global         _Z32baseline_matrix_transpose_kernelPfPKfi
        .type           _Z32baseline_matrix_transpose_kernelPfPKfi,@function
        .size           _Z32baseline_matrix_transpose_kernelPfPKfi,(.L_x_1 - _Z32baseline_matrix_transpose_kernelPfPKfi)
        .other          _Z32baseline_matrix_transpose_kernelPfPKfi,@"STO_CUDA_ENTRY STV_DEFAULT"
_Z32baseline_matrix_transpose_kernelPfPKfi:
.text._Z32baseline_matrix_transpose_kernelPfPKfi:
[----:B------:R-:W-:Y:S01]  /*0000*/  LDC R1, c[0x0][0x37c] ;  /* 0x0000df00ff017b82 */ /* 0x000fe20000000800 */
[----:B------:R-:W0:Y:S01]  /*0010*/  S2R R0, SR_CTAID.X ;  /* 0x0000000000007919 */ /* 0x000e220000002500 */
[----:B------:R-:W0:Y:S01]  /*0020*/  LDCU UR4, c[0x0][0x360] ;  /* 0x00006c00ff0477ac */ /* 0x000e220008000800 */
[----:B------:R-:W0:Y:S01]  /*0030*/  S2R R9, SR_TID.X ;  /* 0x0000000000097919 */ /* 0x000e220000002100 */
[----:B------:R-:W1:Y:S01]  /*0040*/  LDCU UR5, c[0x0][0x364] ;  /* 0x00006c80ff0577ac */ /* 0x000e620008000800 */
[----:B------:R-:W1:Y:S01]  /*0050*/  S2R R7, SR_CTAID.Y ;  /* 0x0000000000077919 */ /* 0x000e620000002600 */
[----:B------:R-:W2:Y:S01]  /*0060*/  LDCU UR8, c[0x0][0x390] ;  /* 0x00007200ff0877ac */ /* 0x000ea20008000800 */
[----:B------:R-:W1:Y:S01]  /*0070*/  S2R R6, SR_TID.Y ;  /* 0x0000000000067919 */ /* 0x000e620000002200 */
[----:B0-----:R-:W-:Y:S02]  /*0080*/  IMAD R0, R0, UR4, R9 ;  /* 0x0000000400007c24 */ /* 0x001fe4000f8e0209 */
[----:B-1----:R-:W-:-:S05]  /*0090*/  IMAD R7, R7, UR5, R6 ;  /* 0x0000000507077c24 */ /* 0x002fca000f8e0206 */
[----:B------:R-:W-:-:S04]  /*00a0*/  VIMNMX R2, PT, PT, R0, R7, !PT ;  /* 0x0000000700027248 */ /* 0x000fc80007fe0100 */
[----:B--2---:R-:W-:-:S13]  /*00b0*/  ISETP.GE.AND P0, PT, R2, UR8, PT ;  /* 0x0000000802007c0c */ /* 0x004fda000bf06270 */
[----:B------:R-:W-:Y:S05]  /*00c0*/  @P0 EXIT ;  /* 0x000000000000094d */ /* 0x000fea0003800000 */
[----:B------:R-:W0:Y:S01]  /*00d0*/  LDC.64 R2, c[0x0][0x388] ;  /* 0x0000e200ff027b82 */ /* 0x000e220000000a00 */
[----:B------:R-:W1:Y:S01]  /*00e0*/  LDCU.64 UR6, c[0x0][0x358] ;  /* 0x00006b00ff0677ac */ /* 0x000e620008000a00 */
[----:B------:R-:W-:-:S04]  /*00f0*/  IMAD R5, R7, UR8, R0 ;  /* 0x0000000807057c24 */ /* 0x000fc8000f8e0200 */
[----:B0-----:R-:W-:Y:S02]  /*0100*/  IMAD.WIDE R2, R5, 0x4, R2 ;  /* 0x0000000405027825 */ /* 0x001fe400078e0202 */
[----:B------:R-:W0:Y:S04]  /*0110*/  S2UR UR5, SR_CgaCtaId ;  /* 0x00000000000579c3 */ /* 0x000e280000008800 */
[----:B-1----:R-:W2:Y:S01]  /*0120*/  LDG.E R3, desc[UR6][R2.64] ;  /* 0x0000000602037981 */ /* 0x002ea2000c1e1900 */
[----:B------:R-:W-:Y:S01]  /*0130*/  UMOV UR4, 0x400 ;  /* 0x0000040000047882 */ /* 0x000fe20000000000 */
[----:B------:R-:W-:Y:S02]  /*0140*/  LEA R6, R6, R9, 0x4 ;  /* 0x0000000906067211 */ /* 0x000fe400078e20ff */
[----:B------:R-:W1:Y:S01]  /*0150*/  LDC.64 R4, c[0x0][0x380] ;  /* 0x0000e000ff047b82 */ /* 0x000e620000000a00 */
[----:B------:R-:W-:Y:S01]  /*0160*/  IMAD R7, R0, UR8, R7 ;  /* 0x0000000800077c24 */ /* 0x000fe2000f8e0207 */
[----:B0-----:R-:W-:-:S06]  /*0170*/  ULEA UR4, UR5, UR4, 0x18 ;  /* 0x0000000405047291 */ /* 0x001fcc000f8ec0ff */
[----:B------:R-:W-:Y:S01]  /*0180*/  LEA R6, R6, UR4, 0x2 ;  /* 0x0000000406067c11 */ /* 0x000fe2000f8e10ff */
[----:B-1----:R-:W-:-:S04]  /*0190*/  IMAD.WIDE R4, R7, 0x4, R4 ;  /* 0x0000000407047825 */ /* 0x002fc800078e0204 */
[----:B--2---:R-:W-:Y:S04]  /*01a0*/  STS [R6], R3 ;  /* 0x0000000306007388 */ /* 0x004fe80000000800 */
[----:B------:R-:W-:Y:S01]  /*01b0*/  STG.E desc[UR6][R4.64], R3 ;  /* 0x0000000304007986 */ /* 0x000fe2000c101906 */
[----:B------:R-:W-:Y:S05]  /*01c0*/  EXIT ;  /* 0x000000000000794d */ /* 0x000fea0003800000 */
.L_x_0:
[----:B------:R-:W-:-:S00]  /*01d0*/  BRA `(.L_x_0) ;  /* 0xfffffffc00fc7947 */ /* 0x000fc0000383ffff */
[----:B------:R-:W-:-:S00]  /*01e0*/  NOP ;  /* 0x0000000000007918 */ /* 0x000fc00000000000 */
        /* <DEDUP_REMOVED lines=9> */
.L_x_1:


//--------------------- .nv.shared._Z32baseline_matrix_transpose_kernelPfPKfi --------------------------
	.section	.nv.shared._Z32baseline_matrix_transpose_kernelPfPKfi,"aw",@nobits
	.sectionflags	@""
	.align	4
.nv.shared._Z32baseline_matrix_transpose_kernelPfPKfi:
	.zero		2048


//--------------------- .nv.shared.reserved.0     --------------------------
	.section	.nv.shared.reserved.0,"aw",@nobits
	.weak		__nv_reservedSMEM_offset_0_alias
	.size		__nv_reservedSMEM_offset_0_alias, 0, 64
	.other		__nv_reservedSMEM_offset_0_alias,@"STO_CUDA_RESERVED_SHARED STV_DEFAULT"
__nv_reservedSMEM_offset_0_alias:
	.zero		0
	.zero		64


//--------------------- .nv.constant0._Z32baseline_matrix_transpose_kernelPfPKfi --------------------------
	.section	.nv.constant0._Z32baseline_matrix_transpose_kernelPfPKfi,"a",@progbits
	.sectionflags	@""
	.align	4
.nv.constant0._Z32baseline_matrix_transpose_kernelPfPKfi:
	.zero		916


//--------------------- SYMBOLS --------------------------

	.type		.nv.reservedSmem.offset0,@object
	.size		.nv.reservedSmem.offset0,0x4
	.type		.nv.reservedSmem.cap,@object
	.size		.nv.reservedSmem.cap,0x4
